	.headerflags	@"EF_CUDA_TEXMODE_UNIFIED EF_CUDA_64BIT_ADDRESS EF_CUDA_SM89 EF_CUDA_VIRTUAL_SM(EF_CUDA_SM89)"
	.elftype	@"ET_EXEC"


//--------------------- .nv.info                  --------------------------
	.section	.nv.info,"",@"SHT_CUDA_INFO"
	.align	4


	//----- nvinfo : EIATTR_REGCOUNT
	.align		4
        /*0000*/ 	.byte	0x04, 0x2f
        /*0002*/ 	.short	(.L_1 - .L_0)
	.align		4
.L_0:
        /*0004*/ 	.word	index@(triton__0d1d2d3d4d5de6)
        /*0008*/ 	.word	0x00000028


	//----- nvinfo : EIATTR_MAX_STACK_SIZE
	.align		4
.L_1:
        /*000c*/ 	.byte	0x04, 0x23
        /*000e*/ 	.short	(.L_3 - .L_2)
	.align		4
.L_2:
        /*0010*/ 	.word	index@(triton__0d1d2d3d4d5de6)
        /*0014*/ 	.word	0x00000000


	//----- nvinfo : EIATTR_MIN_STACK_SIZE
	.align		4
.L_3:
        /*0018*/ 	.byte	0x04, 0x12
        /*001a*/ 	.short	(.L_5 - .L_4)
	.align		4
.L_4:
        /*001c*/ 	.word	index@(triton__0d1d2d3d4d5de6)
        /*0020*/ 	.word	0x00000000


	//----- nvinfo : EIATTR_FRAME_SIZE
	.align		4
.L_5:
        /*0024*/ 	.byte	0x04, 0x11
        /*0026*/ 	.short	(.L_7 - .L_6)
	.align		4
.L_6:
        /*0028*/ 	.word	index@(triton__0d1d2d3d4d5de6)
        /*002c*/ 	.word	0x00000000
.L_7:


//--------------------- .nv.info.triton__0d1d2d3d4d5de6 --------------------------
	.section	.nv.info.triton__0d1d2d3d4d5de6,"",@"SHT_CUDA_INFO"
	.align	4


	//----- nvinfo : EIATTR_CUDA_API_VERSION
	.align		4
        /*0000*/ 	.byte	0x04, 0x37
        /*0002*/ 	.short	(.L_9 - .L_8)
.L_8:
        /*0004*/ 	.word	0x0000007b


	//----- nvinfo : EIATTR_PARAM_CBANK
	.align		4
.L_9:
        /*0008*/ 	.byte	0x04, 0x0a
        /*000a*/ 	.short	(.L_11 - .L_10)
	.align		4
.L_10:
        /*000c*/ 	.word	index@(.nv.constant0.triton__0d1d2d3d4d5de6)
        /*0010*/ 	.short	0x0160
        /*0012*/ 	.short	0x0030


	//----- nvinfo : EIATTR_CBANK_PARAM_SIZE
	.align		4
.L_11:
        /*0014*/ 	.byte	0x03, 0x19
        /*0016*/ 	.short	0x0030


	//----- nvinfo : EIATTR_KPARAM_INFO
	.align		4
        /*0018*/ 	.byte	0x04, 0x17
        /*001a*/ 	.short	(.L_13 - .L_12)
.L_12:
        /*001c*/ 	.word	0x00000000
        /*0020*/ 	.short	0x0006
        /*0022*/ 	.short	0x002c
        /*0024*/ 	.byte	0x00, 0xf0, 0x11, 0x00


	//----- nvinfo : EIATTR_KPARAM_INFO
	.align		4
.L_13:
        /*0028*/ 	.byte	0x04, 0x17
        /*002a*/ 	.short	(.L_15 - .L_14)
.L_14:
        /*002c*/ 	.word	0x00000000
        /*0030*/ 	.short	0x0005
        /*0032*/ 	.short	0x0028
        /*0034*/ 	.byte	0x00, 0xf0, 0x11, 0x00


	//----- nvinfo : EIATTR_KPARAM_INFO
	.align		4
.L_15:
        /*0038*/ 	.byte	0x04, 0x17
        /*003a*/ 	.short	(.L_17 - .L_16)
.L_16:
        /*003c*/ 	.word	0x00000000
        /*0040*/ 	.short	0x0004
        /*0042*/ 	.short	0x0020
        /*0044*/ 	.byte	0x00, 0xf0, 0x21, 0x00


	//----- nvinfo : EIATTR_KPARAM_INFO
	.align		4
.L_17:
        /*0048*/ 	.byte	0x04, 0x17
        /*004a*/ 	.short	(.L_19 - .L_18)
.L_18:
        /*004c*/ 	.word	0x00000000
        /*0050*/ 	.short	0x0003
        /*0052*/ 	.short	0x0018
        /*0054*/ 	.byte	0x00, 0xf0, 0x21, 0x00


	//----- nvinfo : EIATTR_KPARAM_INFO
	.align		4
.L_19:
        /*0058*/ 	.byte	0x04, 0x17
        /*005a*/ 	.short	(.L_21 - .L_20)
.L_20:
        /*005c*/ 	.word	0x00000000
        /*0060*/ 	.short	0x0002
        /*0062*/ 	.short	0x0010
        /*0064*/ 	.byte	0x00, 0xf0, 0x21, 0x00


	//----- nvinfo : EIATTR_KPARAM_INFO
	.align		4
.L_21:
        /*0068*/ 	.byte	0x04, 0x17
        /*006a*/ 	.short	(.L_23 - .L_22)
.L_22:
        /*006c*/ 	.word	0x00000000
        /*0070*/ 	.short	0x0001
        /*0072*/ 	.short	0x0008
        /*0074*/ 	.byte	0x00, 0xf0, 0x21, 0x00


	//----- nvinfo : EIATTR_KPARAM_INFO
	.align		4
.L_23:
        /*0078*/ 	.byte	0x04, 0x17
        /*007a*/ 	.short	(.L_25 - .L_24)
.L_24:
        /*007c*/ 	.word	0x00000000
        /*0080*/ 	.short	0x0000
        /*0082*/ 	.short	0x0000
        /*0084*/ 	.byte	0x00, 0xf0, 0x21, 0x00


	//----- nvinfo : EIATTR_MAXREG_COUNT
	.align		4
.L_25:
        /*0088*/ 	.byte	0x03, 0x1b
        /*008a*/ 	.short	0x00ff


	//----- nvinfo : EIATTR_EXIT_INSTR_OFFSETS
	.align		4
        /*008c*/ 	.byte	0x04, 0x1c
        /*008e*/ 	.short	(.L_27 - .L_26)


	//   ....[0]....
.L_26:
        /*0090*/ 	.word	0x00000ee0


	//   ....[1]....
        /*0094*/ 	.word	0x00000f00


	//----- nvinfo : EIATTR_CTAIDZ_USED
	.align		4
.L_27:
        /*0098*/ 	.byte	0x01, 0x04
	.zero		2


	//----- nvinfo : EIATTR_MAX_THREADS
	.align		4
        /*009c*/ 	.byte	0x04, 0x05
        /*009e*/ 	.short	(.L_29 - .L_28)
.L_28:
        /*00a0*/ 	.word	0x00000100
        /*00a4*/ 	.word	0x00000001
        /*00a8*/ 	.word	0x00000001
.L_29:


//--------------------- .nv.rel.action            --------------------------
	.section	.nv.rel.action,"",@"SHT_CUDA_RELOCINFO"
	.align	8
	.sectionentsize	8
        /*0000*/ 	.byte	0x73, 0x00, 0x00, 0x00, 0x00, 0x00, 0x00, 0x00, 0x00, 0x00, 0x00, 0x11, 0x25, 0x00, 0x05, 0x36


//--------------------- .nv.constant0.triton__0d1d2d3d4d5de6 --------------------------
	.section	.nv.constant0.triton__0d1d2d3d4d5de6,"a",@progbits
	.align	4
.nv.constant0.triton__0d1d2d3d4d5de6:
	.zero		400


//--------------------- .text.triton__0d1d2d3d4d5de6 --------------------------
	.section	.text.triton__0d1d2d3d4d5de6,"ax",@progbits
	.sectionflags	@"SHF_BARRIERS=1"
	.sectioninfo	@"SHI_REGISTERS=40"
	.align	128
        .global         triton__0d1d2d3d4d5de6
        .type           triton__0d1d2d3d4d5de6,@function
        .size           triton__0d1d2d3d4d5de6,(.L_x_1 - triton__0d1d2d3d4d5de6)
        .other          triton__0d1d2d3d4d5de6,@"STO_CUDA_ENTRY STV_DEFAULT"
triton__0d1d2d3d4d5de6:
.text.triton__0d1d2d3d4d5de6:
[----:B------:R-:W-:-:S02]  /*0000*/  MOV R1, c[0x0][0x28] ;  /* 0x00000a0000017a02 */ /* 0x000fc40000000f00 */
[----:B------:R-:W0:Y:S01]  /*0010*/  S2R R0, SR_CTAID.Z ;  /* 0x0000000000007919 */ /* 0x000e220000002700 */
[----:B------:R-:W1:Y:S03]  /*0020*/  S2UR UR4, SR_CTAID.Y ;  /* 0x00000000000479c3 */ /* 0x000e660000002600 */
[----:B------:R-:W2:Y:S04]  /*0030*/  S2R R30, SR_TID.X ;  /* 0x00000000001e7919 */ /* 0x000ea80000002100 */
[----:B------:R-:W3:Y:S01]  /*0040*/  S2R R25, SR_CTAID.X ;  /* 0x0000000000197919 */ /* 0x000ee20000002500 */
[----:B0-----:R-:W-:Y:S02]  /*0050*/  IADD3 R0, R0, 0x1, RZ ;  /* 0x0000000100007810 */ /* 0x001fe40007ffe0ff */
[----:B--2---:R-:W-:-:S03]  /*0060*/  SHF.L.U32 R27, R30, 0x3, RZ ;  /* 0x000000031e1b7819 */ /* 0x004fc600000006ff */
[----:B-1----:R-:W-:Y:S01]  /*0070*/  IMAD R0, R0, UR4, RZ ;  /* 0x0000000400007c24 */ /* 0x002fe2000f8e02ff */
[--C-:B------:R-:W-:Y:S01]  /*0080*/  SHF.R.U32.HI R2, RZ, 0x5, R30.reuse ;  /* 0x00000005ff027819 */ /* 0x100fe2000001161e */
[----:B------:R-:W-:Y:S01]  /*0090*/  CS2R R10, SRZ ;  /* 0x00000000000a7805 */ /* 0x000fe2000001ff00 */
[----:B------:R-:W-:Y:S01]  /*00a0*/  LOP3.LUT R27, R27, 0x38, RZ, 0xc0, !PT ;  /* 0x000000381b1b7812 */ /* 0x000fe200078ec0ff */
[----:B------:R-:W-:Y:S01]  /*00b0*/  ULDC.64 UR4, c[0x0][0x118] ;  /* 0x0000460000047ab9 */ /* 0x000fe20000000a00 */
[----:B------:R-:W-:Y:S02]  /*00c0*/  SHF.L.U32 R24, R0, 0x6, RZ ;  /* 0x0000000600187819 */ /* 0x000fe400000006ff */
[----:B------:R-:W-:Y:S02]  /*00d0*/  SHF.R.U32.HI R26, RZ, 0x3, R30 ;  /* 0x00000003ff1a7819 */ /* 0x000fe4000001161e */
[----:B------:R-:W-:Y:S02]  /*00e0*/  LOP3.LUT R6, R24, R27, RZ, 0xfc, !PT ;  /* 0x0000001b18067212 */ /* 0x000fe400078efcff */
[----:B------:R-:W-:-:S02]  /*00f0*/  SGXT.U32 R2, R2, 0x3 ;  /* 0x000000030202781a */ /* 0x000fc40000000000 */
[----:B------:R-:W-:Y:S01]  /*0100*/  SGXT.U32 R26, R26, 0x2 ;  /* 0x000000021a1a781a */ /* 0x000fe20000000000 */
[----:B------:R-:W-:Y:S01]  /*0110*/  IMAD.HI R0, R6, 0x66666667, RZ ;  /* 0x6666666706007827 */ /* 0x000fe200078e02ff */
[----:B------:R-:W-:Y:S02]  /*0120*/  SHF.L.U32 R3, R2, 0x2, RZ ;  /* 0x0000000202037819 */ /* 0x000fe400000006ff */
[----:B---3--:R-:W-:Y:S02]  /*0130*/  SHF.L.U32 R25, R25, 0x6, RZ ;  /* 0x0000000619197819 */ /* 0x008fe400000006ff */
[----:B------:R-:W-:Y:S02]  /*0140*/  SHF.R.U32.HI R5, RZ, 0x1f, R0 ;  /* 0x0000001fff057819 */ /* 0x000fe40000011600 */
[----:B------:R-:W-:Y:S02]  /*0150*/  LOP3.LUT R26, R3, R26, RZ, 0xfc, !PT ;  /* 0x0000001a031a7212 */ /* 0x000fe400078efcff */
[----:B------:R-:W-:-:S02]  /*0160*/  LEA.HI.SX32 R9, R0, R5, 0x19 ;  /* 0x0000000500097211 */ /* 0x000fc400078fcaff */
[----:B------:R-:W-:Y:S01]  /*0170*/  ISETP.GE.AND P0, PT, R6, 0x1b80, PT ;  /* 0x00001b800600780c */ /* 0x000fe20003f06270 */
[----:B------:R-:W-:Y:S01]  /*0180*/  CS2R R4, SRZ ;  /* 0x0000000000047805 */ /* 0x000fe2000001ff00 */
[----:B------:R-:W-:Y:S01]  /*0190*/  LOP3.LUT R3, R25, R26, RZ, 0xfc, !PT ;  /* 0x0000001a19037212 */ /* 0x000fe200078efcff */
[----:B------:R-:W-:Y:S01]  /*01a0*/  IMAD R8, R9, -0x140, R6 ;  /* 0xfffffec009087824 */ /* 0x000fe200078e0206 */
[----:B------:R-:W-:Y:S01]  /*01b0*/  MOV R0, 0x2 ;  /* 0x0000000200007802 */ /* 0x000fe20000000f00 */
[----:B------:R-:W-:Y:S01]  /*01c0*/  CS2R R6, SRZ ;  /* 0x0000000000067805 */ /* 0x000fe2000001ff00 */
[----:B------:R-:W-:Y:S01]  /*01d0*/  ISETP.LT.AND P1, PT, R3, 0xa8c, !P0 ;  /* 0x00000a8c0300780c */ /* 0x000fe20004721270 */
[----:B------:R-:W-:Y:S02]  /*01e0*/  IMAD R18, R9, 0xd2f00, R8 ;  /* 0x000d2f0009127824 */ /* 0x000fe400078e0208 */
[----:B------:R-:W-:-:S04]  /*01f0*/  IMAD.WIDE R16, R8, R0, c[0x0][0x168] ;  /* 0x00005a0008107625 */ /* 0x000fc800078e0200 */
[----:B------:R-:W-:Y:S01]  /*0200*/  IMAD R3, R3, 0x140, R18 ;  /* 0x0000014003037824 */ /* 0x000fe200078e0212 */
[----:B------:R-:W-:Y:S01]  /*0210*/  CS2R R8, SRZ ;  /* 0x0000000000087805 */ /* 0x000fe2000001ff00 */
[----:B------:R-:W-:Y:S01]  /*0220*/  CS2R R12, SRZ ;  /* 0x00000000000c7805 */ /* 0x000fe2000001ff00 */
[----:B------:R-:W-:Y:S01]  /*0230*/  CS2R R14, SRZ ;  /* 0x00000000000e7805 */ /* 0x000fe2000001ff00 */
[CC--:B------:R-:W-:Y:S01]  /*0240*/  IMAD.WIDE R20, R3.reuse, R0.reuse, c[0x0][0x160] ;  /* 0x0000580003147625 */ /* 0x0c0fe200078e0200 */
[----:B------:R0:W2:Y:S03]  /*0250*/  @!P0 LDG.E.EL.128 R4, [R16.64] ;  /* 0x0000000410048981 */ /* 0x0000a6000c2e1d00 */
[----:B------:R-:W-:Y:S01]  /*0260*/  IMAD.WIDE R22, R3, R0, c[0x0][0x170] ;  /* 0x00005c0003167625 */ /* 0x000fe200078e0200 */
[----:B------:R1:W3:Y:S04]  /*0270*/  @P1 LDG.E.EL.128 R8, [R20.64] ;  /* 0x0000000414081981 */ /* 0x0002e8000c2e1d00 */
[----:B------:R4:W5:Y:S01]  /*0280*/  @P1 LDG.E.EL.128 R12, [R22.64] ;  /* 0x00000004160c1981 */ /* 0x000962000c2e1d00 */
[----:B------:R-:W-:Y:S01]  /*0290*/  LOP3.LUT R31, R25, 0x20, R26, 0xfe, !PT ;  /* 0x00000020191f7812 */ /* 0x000fe200078efe1a */
[----:B0-----:R-:W-:Y:S01]  /*02a0*/  CS2R R16, SRZ ;  /* 0x0000000000107805 */ /* 0x001fe2000001ff00 */
[----:B------:R-:W-:-:S02]  /*02b0*/  SHF.R.U32.HI R3, RZ, 0x4, R30 ;  /* 0x00000004ff037819 */ /* 0x000fc4000001161e */
[C---:B------:R-:W-:Y:S01]  /*02c0*/  ISETP.LT.AND P0, PT, R31.reuse, 0xa8c, !P0 ;  /* 0x00000a8c1f00780c */ /* 0x040fe20004701270 */
[----:B------:R-:W-:Y:S01]  /*02d0*/  IMAD R31, R31, 0x140, R18 ;  /* 0x000001401f1f7824 */ /* 0x000fe200078e0212 */
[----:B------:R-:W-:Y:S01]  /*02e0*/  SGXT.U32 R3, R3, 0x1 ;  /* 0x000000010303781a */ /* 0x000fe20000000000 */
[----:B------:R-:W-:Y:S01]  /*02f0*/  CS2R R18, SRZ ;  /* 0x0000000000127805 */ /* 0x000fe2000001ff00 */
[----:B------:R-:W-:Y:S01]  /*0300*/  SHF.L.U32 R2, R2, 0x1, RZ ;  /* 0x0000000102027819 */ /* 0x000fe200000006ff */
[----:B------:R-:W-:-:S03]  /*0310*/  IMAD.WIDE R28, R31, R0, c[0x0][0x160] ;  /* 0x000058001f1c7625 */ /* 0x000fc600078e0200 */
[----:B------:R-:W-:-:S05]  /*0320*/  LOP3.LUT R3, R2, R3, RZ, 0xfc, !PT ;  /* 0x0000000302037212 */ /* 0x000fca00078efcff */
[----:B------:R0:W5:Y:S01]  /*0330*/  @P0 LDG.E.EL.128 R16, [R28.64] ;  /* 0x000000041c100981 */ /* 0x000162000c2e1d00 */
[----:B-1----:R-:W-:Y:S01]  /*0340*/  CS2R R20, SRZ ;  /* 0x0000000000147805 */ /* 0x002fe2000001ff00 */
[----:B----4-:R-:W-:Y:S01]  /*0350*/  CS2R R22, SRZ ;  /* 0x0000000000167805 */ /* 0x010fe2000001ff00 */
[----:B0-----:R-:W-:-:S05]  /*0360*/  IMAD.WIDE R28, R31, R0, c[0x0][0x170] ;  /* 0x00005c001f1c7625 */ /* 0x001fca00078e0200 */
[----:B------:R0:W4:Y:S01]  /*0370*/  @P0 LDG.E.EL.128 R20, [R28.64] ;  /* 0x000000041c140981 */ /* 0x000122000c2e1d00 */
[--C-:B--2---:R-:W-:Y:S02]  /*0380*/  HADD2.F32 R2, -RZ, R4.reuse.H0_H0 ;  /* 0x20000004ff027230 */ /* 0x104fe40000004100 */
[----:B------:R-:W-:Y:S02]  /*0390*/  HADD2.F32 R4, -RZ, R4.H1_H1 ;  /* 0x30000004ff047230 */ /* 0x000fe40000004100 */
[--C-:B---3--:R-:W-:Y:S02]  /*03a0*/  HADD2.F32 R35, -RZ, R8.reuse.H0_H0 ;  /* 0x20000008ff237230 */ /* 0x108fe40000004100 */
[----:B------:R-:W-:Y:S02]  /*03b0*/  HADD2.F32 R33, -RZ, R8.H1_H1 ;  /* 0x30000008ff217230 */ /* 0x000fe40000004100 */
[--C-:B-----5:R-:W-:Y:S01]  /*03c0*/  HADD2.F32 R37, -RZ, R12.reuse.H0_H0 ;  /* 0x2000000cff257230 */ /* 0x120fe20000004100 */
[----:B------:R-:W-:Y:S01]  /*03d0*/  FADD R8, R2, R35 ;  /* 0x0000002302087221 */ /* 0x000fe20000000000 */
[----:B------:R-:W-:Y:S01]  /*03e0*/  HADD2.F32 R32, -RZ, R12.H1_H1 ;  /* 0x3000000cff207230 */ /* 0x000fe20000004100 */
[----:B------:R-:W-:Y:S01]  /*03f0*/  FADD R33, R4, R33 ;  /* 0x0000002104217221 */ /* 0x000fe20000000000 */
[----:B------:R-:W-:Y:S01]  /*0400*/  IMAD R12, R27, 0x41, R26 ;  /* 0x000000411b0c7824 */ /* 0x000fe200078e021a */
[----:B------:R-:W-:Y:S01]  /*0410*/  FFMA R27, R37, 0.125, R8 ;  /* 0x3e000000251b7823 */ /* 0x000fe20000000008 */
[----:B------:R-:W-:Y:S01]  /*0420*/  HADD2.F32 R8, -RZ, R5.H0_H0 ;  /* 0x20000005ff087230 */ /* 0x000fe20000004100 */
[----:B------:R-:W-:Y:S01]  /*0430*/  FFMA R26, R32, 0.125, R33 ;  /* 0x3e000000201a7823 */ /* 0x000fe20000000021 */
[----:B------:R-:W-:-:S02]  /*0440*/  HADD2.F32 R33, -RZ, R9.H0_H0 ;  /* 0x20000009ff217230 */ /* 0x000fc40000004100 */
[----:B------:R-:W-:Y:S02]  /*0450*/  HADD2.F32 R5, -RZ, R5.H1_H1 ;  /* 0x30000005ff057230 */ /* 0x000fe40000004100 */
[----:B------:R-:W-:Y:S02]  /*0460*/  HADD2.F32 R32, -RZ, R9.H1_H1 ;  /* 0x30000009ff207230 */ /* 0x000fe40000004100 */
[--C-:B------:R-:W-:Y:S02]  /*0470*/  HADD2.F32 R36, -RZ, R13.reuse.H0_H0 ;  /* 0x2000000dff247230 */ /* 0x100fe40000004100 */
[----:B------:R-:W-:Y:S01]  /*0480*/  HADD2.F32 R31, -RZ, R13.H1_H1 ;  /* 0x3000000dff1f7230 */ /* 0x000fe20000004100 */
[----:B------:R-:W-:Y:S01]  /*0490*/  FADD R13, R8, R33 ;  /* 0x00000021080d7221 */ /* 0x000fe20000000000 */
[----:B------:R-:W-:Y:S01]  /*04a0*/  FADD R32, R5, R32 ;  /* 0x0000002005207221 */ /* 0x000fe20000000000 */
[----:B------:R-:W-:Y:S02]  /*04b0*/  HADD2.F32 R9, -RZ, R6.H0_H0 ;  /* 0x20000006ff097230 */ /* 0x000fe40000004100 */
[----:B------:R-:W-:Y:S01]  /*04c0*/  HADD2.F32 R34, -RZ, R10.H0_H0 ;  /* 0x2000000aff227230 */ /* 0x000fe20000004100 */
[----:B0-----:R-:W-:Y:S01]  /*04d0*/  FFMA R28, R36, 0.125, R13 ;  /* 0x3e000000241c7823 */ /* 0x001fe2000000000d */
[----:B------:R-:W-:Y:S01]  /*04e0*/  FFMA R13, R31, 0.125, R32 ;  /* 0x3e0000001f0d7823 */ /* 0x000fe20000000020 */
[----:B------:R-:W-:-:S02]  /*04f0*/  HADD2.F32 R32, -RZ, R14.H0_H0 ;  /* 0x2000000eff207230 */ /* 0x000fc40000004100 */
[----:B------:R-:W-:Y:S01]  /*0500*/  FADD R29, R9, R34 ;  /* 0x00000022091d7221 */ /* 0x000fe20000000000 */
[----:B------:R-:W-:Y:S02]  /*0510*/  HADD2.F32 R6, -RZ, R6.H1_H1 ;  /* 0x30000006ff067230 */ /* 0x000fe40000004100 */
[----:B------:R-:W-:Y:S01]  /*0520*/  HADD2.F32 R31, -RZ, R10.H1_H1 ;  /* 0x3000000aff1f7230 */ /* 0x000fe20000004100 */
[----:B------:R-:W-:Y:S01]  /*0530*/  FFMA R29, R32, 0.125, R29 ;  /* 0x3e000000201d7823 */ /* 0x000fe2000000001d */
[----:B------:R-:W-:Y:S01]  /*0540*/  SHF.L.U32 R32, R30, 0x2, RZ ;  /* 0x000000021e207819 */ /* 0x000fe200000006ff */
[----:B------:R-:W-:Y:S02]  /*0550*/  HADD2.F32 R30, -RZ, R14.H1_H1 ;  /* 0x3000000eff1e7230 */ /* 0x000fe40000004100 */
[----:B------:R-:W-:Y:S01]  /*0560*/  FADD R31, R6, R31 ;  /* 0x0000001f061f7221 */ /* 0x000fe20000000000 */
[----:B------:R-:W-:Y:S02]  /*0570*/  HADD2.F32 R14, -RZ, R7.H0_H0 ;  /* 0x20000007ff0e7230 */ /* 0x000fe40000004100 */
[----:B------:R-:W-:Y:S01]  /*0580*/  HADD2.F32 R33, -RZ, R11.H0_H0 ;  /* 0x2000000bff217230 */ /* 0x000fe20000004100 */
[----:B------:R-:W-:Y:S01]  /*0590*/  LOP3.LUT R32, R32, 0x3c, RZ, 0xc0, !PT ;  /* 0x0000003c20207812 */ /* 0x000fe200078ec0ff */
[----:B------:R-:W-:Y:S01]  /*05a0*/  FFMA R30, R30, 0.125, R31 ;  /* 0x3e0000001e1e7823 */ /* 0x000fe2000000001f */
[----:B------:R-:W-:-:S02]  /*05b0*/  HADD2.F32 R31, -RZ, R15.H0_H0 ;  /* 0x2000000fff1f7230 */ /* 0x000fc40000004100 */
[----:B------:R-:W-:Y:S01]  /*05c0*/  FADD R10, R14, R33 ;  /* 0x000000210e0a7221 */ /* 0x000fe20000000000 */
[----:B------:R-:W-:-:S03]  /*05d0*/  LOP3.LUT R33, R25, R32, RZ, 0xfc, !PT ;  /* 0x0000002019217212 */ /* 0x000fc600078efcff */
[----:B------:R-:W-:Y:S01]  /*05e0*/  FFMA R25, R31, 0.125, R10 ;  /* 0x3e0000001f197823 */ /* 0x000fe2000000000a */
[----:B------:R-:W-:Y:S02]  /*05f0*/  ISETP.GE.AND P0, PT, R33, 0xa8c, PT ;  /* 0x00000a8c2100780c */ /* 0x000fe40003f06270 */
[----:B------:R-:W-:Y:S01]  /*0600*/  LOP3.LUT R10, R24, R3, RZ, 0xfc, !PT ;  /* 0x00000003180a7212 */ /* 0x000fe200078efcff */
[----:B------:R-:W-:Y:S02]  /*0610*/  HADD2.F32 R7, -RZ, R7.H1_H1 ;  /* 0x30000007ff077230 */ /* 0x000fe40000004100 */
[----:B------:R-:W-:Y:S01]  /*0620*/  HADD2.F32 R34, -RZ, R11.H1_H1 ;  /* 0x3000000bff227230 */ /* 0x000fe20000004100 */
[C---:B------:R-:W-:Y:S01]  /*0630*/  ISETP.LT.AND P1, PT, R10.reuse, 0x1b80, !P0 ;  /* 0x00001b800a00780c */ /* 0x040fe20004721270 */
[----:B------:R-:W-:Y:S02]  /*0640*/  HADD2.F32 R15, -RZ, R15.H1_H1 ;  /* 0x3000000fff0f7230 */ /* 0x000fe40000004100 */
[----:B------:R-:W-:Y:S01]  /*0650*/  IMAD R31, R10, 0xa8c, R33 ;  /* 0x00000a8c0a1f7824 */ /* 0x000fe200078e0221 */
[----:B------:R-:W-:Y:S01]  /*0660*/  FADD R34, R7, R34 ;  /* 0x0000002207227221 */ /* 0x000fe20000000000 */
[----:B------:R-:W-:-:S03]  /*0670*/  CS2R R10, SRZ ;  /* 0x00000000000a7805 */ /* 0x000fc6000001ff00 */
[----:B------:R-:W-:Y:S01]  /*0680*/  FFMA R15, R15, 0.125, R34 ;  /* 0x3e0000000f0f7823 */ /* 0x000fe20000000022 */
[----:B------:R-:W-:Y:S01]  /*0690*/  IMAD.WIDE R34, R31, R0, c[0x0][0x178] ;  /* 0x00005e001f227625 */ /* 0x000fe200078e0200 */
[----:B------:R-:W-:-:S04]  /*06a0*/  LOP3.LUT R36, R24, 0x10, R3, 0xfe, !PT ;  /* 0x0000001018247812 */ /* 0x000fc800078efe03 */
[----:B------:R0:W2:Y:S01]  /*06b0*/  @P1 LDG.E.EL.64 R10, [R34.64] ;  /* 0x00000004220a1981 */ /* 0x0000a2000c2e1b00 */
[----:B------:R-:W-:-:S03]  /*06c0*/  ISETP.LT.AND P2, PT, R36, 0x1b80, !P0 ;  /* 0x00001b802400780c */ /* 0x000fc60004741270 */
[----:B------:R1:W-:Y:S01]  /*06d0*/  STS [R12.X4+0x30c], R13 ;  /* 0x00030c0d0c007388 */ /* 0x0003e20000004800 */
[C-C-:B0-----:R-:W-:Y:S02]  /*06e0*/  LOP3.LUT R35, R24.reuse, 0x20, R3.reuse, 0xfe, !PT ;  /* 0x0000002018237812 */ /* 0x141fe400078efe03 */
[----:B------:R-:W-:Y:S02]  /*06f0*/  LOP3.LUT R24, R24, 0x30, R3, 0xfe, !PT ;  /* 0x0000003018187812 */ /* 0x000fe400078efe03 */
[----:B------:R-:W-:Y:S01]  /*0700*/  ISETP.LT.AND P3, PT, R35, 0x1b80, !P0 ;  /* 0x00001b802300780c */ /* 0x000fe20004761270 */
[----:B-1----:R-:W-:Y:S02]  /*0710*/  IMAD R13, R3, 0x41, R32 ;  /* 0x00000041030d7824 */ /* 0x002fe400078e0220 */
[--C-:B------:R-:W-:Y:S02]  /*0720*/  IMAD R34, R36, 0xa8c, R33.reuse ;  /* 0x00000a8c24227824 */ /* 0x100fe400078e0221 */
[--C-:B------:R-:W-:Y:S01]  /*0730*/  IMAD R3, R35, 0xa8c, R33.reuse ;  /* 0x00000a8c23037824 */ /* 0x100fe200078e0221 */
[----:B------:R-:W-:Y:S01]  /*0740*/  STS [R12.X4], R27 ;  /* 0x0000001b0c007388 */ /* 0x000fe20000004800 */
[C---:B------:R-:W-:Y:S01]  /*0750*/  ISETP.LT.AND P0, PT, R24.reuse, 0x1b80, !P0 ;  /* 0x00001b801800780c */ /* 0x040fe20004701270 */
[----:B------:R-:W-:-:S02]  /*0760*/  IMAD R35, R24, 0xa8c, R33 ;  /* 0x00000a8c18237824 */ /* 0x000fc400078e0221 */
[----:B------:R0:W-:Y:S01]  /*0770*/  STS [R12.X4+0x104], R26 ;  /* 0x0001041a0c007388 */ /* 0x0001e20000004800 */
[----:B------:R-:W-:-:S03]  /*0780*/  IMAD.WIDE R36, R34, R0, c[0x0][0x178] ;  /* 0x00005e0022247625 */ /* 0x000fc600078e0200 */
[----:B------:R-:W-:Y:S01]  /*0790*/  STS [R12.X4+0x208], R28 ;  /* 0x0002081c0c007388 */ /* 0x000fe20000004800 */
[----:B------:R-:W-:-:S03]  /*07a0*/  IMAD.WIDE R32, R3, R0, c[0x0][0x178] ;  /* 0x00005e0003207625 */ /* 0x000fc600078e0200 */
[----:B------:R1:W-:Y:S01]  /*07b0*/  STS [R12.X4+0x410], R29 ;  /* 0x0004101d0c007388 */ /* 0x0003e20000004800 */
[----:B0-----:R-:W-:-:S03]  /*07c0*/  CS2R R26, SRZ ;  /* 0x00000000001a7805 */ /* 0x001fc6000001ff00 */
[----:B------:R0:W-:Y:S04]  /*07d0*/  STS [R12.X4+0x618], R25 ;  /* 0x000618190c007388 */ /* 0x0001e80000004800 */
[----:B------:R3:W5:Y:S01]  /*07e0*/  @P2 LDG.E.EL.64 R26, [R36.64] ;  /* 0x00000004241a2981 */ /* 0x000762000c2e1b00 */
[----:B-1----:R-:W-:Y:S01]  /*07f0*/  CS2R R28, SRZ ;  /* 0x00000000001c7805 */ /* 0x002fe2000001ff00 */
[----:B0-----:R-:W-:-:S05]  /*0800*/  CS2R R24, SRZ ;  /* 0x0000000000187805 */ /* 0x001fca000001ff00 */
[----:B------:R0:W5:Y:S02]  /*0810*/  @P3 LDG.E.EL.64 R28, [R32.64] ;  /* 0x00000004201c3981 */ /* 0x000164000c2e1b00 */
[----:B0-----:R-:W-:-:S05]  /*0820*/  IMAD.WIDE R32, R35, R0, c[0x0][0x178] ;  /* 0x00005e0023207625 */ /* 0x001fca00078e0200 */
[----:B------:R4:W5:Y:S01]  /*0830*/  @P0 LDG.E.EL.64 R24, [R32.64] ;  /* 0x0000000420180981 */ /* 0x000962000c2e1b00 */
[----:B---3--:R-:W-:-:S05]  /*0840*/  HADD2.F32 R37, -RZ, R16.H0_H0 ;  /* 0x20000010ff257230 */ /* 0x008fca0000004100 */
[----:B------:R-:W-:Y:S01]  /*0850*/  FADD R2, R37, R2 ;  /* 0x0000000225027221 */ /* 0x000fe20000000000 */
[----:B------:R-:W-:Y:S02]  /*0860*/  HADD2.F32 R37, -RZ, R16.H1_H1 ;  /* 0x30000010ff257230 */ /* 0x000fe40000004100 */
[--C-:B------:R-:W-:Y:S01]  /*0870*/  HADD2.F32 R16, -RZ, R17.reuse.H1_H1 ;  /* 0x30000011ff107230 */ /* 0x100fe20000004100 */
[----:B------:R0:W-:Y:S01]  /*0880*/  STS [R12.X4+0x71c], R15 ;  /* 0x00071c0f0c007388 */ /* 0x0001e20000004800 */
[----:B------:R-:W-:Y:S02]  /*0890*/  HADD2.F32 R36, -RZ, R17.H0_H0 ;  /* 0x20000011ff247230 */ /* 0x000fe40000004100 */
[--C-:B------:R-:W-:Y:S01]  /*08a0*/  HADD2.F32 R17, -RZ, R18.reuse.H1_H1 ;  /* 0x30000012ff117230 */ /* 0x100fe20000004100 */
[----:B------:R-:W-:Y:S01]  /*08b0*/  FADD R5, R5, R16 ;  /* 0x0000001005057221 */ /* 0x000fe20000000000 */
[--C-:B------:R-:W-:Y:S01]  /*08c0*/  HADD2.F32 R16, -RZ, R19.reuse.H1_H1 ;  /* 0x30000013ff107230 */ /* 0x100fe20000004100 */
[----:B------:R1:W-:Y:S01]  /*08d0*/  STS [R12.X4+0x514], R30 ;  /* 0x0005141e0c007388 */ /* 0x0003e20000004800 */
[----:B0-----:R-:W-:Y:S01]  /*08e0*/  HADD2.F32 R15, -RZ, R19.H0_H0 ;  /* 0x20000013ff0f7230 */ /* 0x001fe20000004100 */
[----:B------:R-:W-:Y:S01]  /*08f0*/  FADD R4, R4, R37 ;  /* 0x0000002504047221 */ /* 0x000fe20000000000 */
[----:B------:R-:W-:Y:S01]  /*0900*/  FADD R6, R6, R17 ;  /* 0x0000001106067221 */ /* 0x000fe20000000000 */
[----:B------:R-:W-:Y:S01]  /*0910*/  FADD R7, R7, R16 ;  /* 0x0000001007077221 */ /* 0x000fe20000000000 */
[----:B-1----:R-:W-:Y:S01]  /*0920*/  HADD2.F32 R30, -RZ, R18.H0_H0 ;  /* 0x20000012ff1e7230 */ /* 0x002fe20000004100 */
[----:B------:R-:W-:Y:S01]  /*0930*/  FADD R14, R15, R14 ;  /* 0x0000000e0f0e7221 */ /* 0x000fe20000000000 */
[--C-:B----4-:R-:W-:Y:S01]  /*0940*/  HADD2.F32 R33, -RZ, R20.reuse.H0_H0 ;  /* 0x20000014ff217230 */ /* 0x110fe20000004100 */
[----:B------:R-:W-:Y:S01]  /*0950*/  FADD R8, R36, R8 ;  /* 0x0000000824087221 */ /* 0x000fe20000000000 */
[----:B------:R-:W-:-:S02]  /*0960*/  HADD2.F32 R17, -RZ, R20.H1_H1 ;  /* 0x30000014ff117230 */ /* 0x000fc40000004100 */
[--C-:B------:R-:W-:Y:S01]  /*0970*/  HADD2.F32 R37, -RZ, R21.reuse.H0_H0 ;  /* 0x20000015ff257230 */ /* 0x100fe20000004100 */
[----:B------:R-:W-:Y:S01]  /*0980*/  FADD R9, R30, R9 ;  /* 0x000000091e097221 */ /* 0x000fe20000000000 */
[----:B------:R-:W-:Y:S02]  /*0990*/  HADD2.F32 R18, -RZ, R21.H1_H1 ;  /* 0x30000015ff127230 */ /* 0x000fe40000004100 */
[--C-:B------:R-:W-:Y:S02]  /*09a0*/  HADD2.F32 R20, -RZ, R22.reuse.H0_H0 ;  /* 0x20000016ff147230 */ /* 0x100fe40000004100 */
[----:B------:R-:W-:Y:S02]  /*09b0*/  HADD2.F32 R19, -RZ, R22.H1_H1 ;  /* 0x30000016ff137230 */ /* 0x000fe40000004100 */
[--C-:B------:R-:W-:Y:S02]  /*09c0*/  HADD2.F32 R15, -RZ, R23.reuse.H0_H0 ;  /* 0x20000017ff0f7230 */ /* 0x100fe40000004100 */
[----:B------:R-:W-:Y:S01]  /*09d0*/  HADD2.F32 R16, -RZ, R23.H1_H1 ;  /* 0x30000017ff107230 */ /* 0x000fe20000004100 */
[----:B------:R-:W-:Y:S01]  /*09e0*/  FFMA R21, R33, 0.125, R2 ;  /* 0x3e00000021157823 */ /* 0x000fe20000000002 */
[----:B------:R-:W-:Y:S01]  /*09f0*/  FFMA R23, R37, 0.125, R8 ;  /* 0x3e00000025177823 */ /* 0x000fe20000000008 */
[----:B------:R-:W-:Y:S01]  /*0a00*/  FFMA R17, R17, 0.125, R4 ;  /* 0x3e00000011117823 */ /* 0x000fe20000000004 */
[----:B------:R-:W-:Y:S01]  /*0a10*/  FFMA R5, R18, 0.125, R5 ;  /* 0x3e00000012057823 */ /* 0x000fe20000000005 */
[----:B------:R-:W-:Y:S01]  /*0a20*/  FFMA R9, R20, 0.125, R9 ;  /* 0x3e00000014097823 */ /* 0x000fe20000000009 */
[----:B------:R-:W-:Y:S01]  /*0a30*/  FFMA R33, R19, 0.125, R6 ;  /* 0x3e00000013217823 */ /* 0x000fe20000000006 */
[----:B------:R-:W-:Y:S01]  /*0a40*/  FFMA R37, R15, 0.125, R14 ;  /* 0x3e0000000f257823 */ /* 0x000fe2000000000e */
[----:B------:R-:W-:Y:S01]  /*0a50*/  FFMA R7, R16, 0.125, R7 ;  /* 0x3e00000010077823 */ /* 0x000fe20000000007 */
[----:B------:R-:W-:Y:S04]  /*0a60*/  STS [R12.X4+0x80], R21 ;  /* 0x000080150c007388 */ /* 0x000fe80000004800 */
[----:B------:R-:W-:Y:S04]  /*0a70*/  STS [R12.X4+0x184], R17 ;  /* 0x000184110c007388 */ /* 0x000fe80000004800 */
[----:B------:R-:W-:Y:S04]  /*0a80*/  STS [R12.X4+0x288], R23 ;  /* 0x000288170c007388 */ /* 0x000fe80000004800 */
[----:B------:R-:W-:Y:S04]  /*0a90*/  STS [R12.X4+0x38c], R5 ;  /* 0x00038c050c007388 */ /* 0x000fe80000004800 */
[----:B------:R-:W-:Y:S04]  /*0aa0*/  STS [R12.X4+0x490], R9 ;  /* 0x000490090c007388 */ /* 0x000fe80000004800 */
[----:B------:R-:W-:Y:S04]  /*0ab0*/  STS [R12.X4+0x594], R33 ;  /* 0x000594210c007388 */ /* 0x000fe80000004800 */
[----:B------:R-:W-:Y:S04]  /*0ac0*/  STS [R12.X4+0x698], R37 ;  /* 0x000698250c007388 */ /* 0x000fe80000004800 */
[----:B------:R-:W-:Y:S04]  /*0ad0*/  STS [R12.X4+0x79c], R7 ;  /* 0x00079c070c007388 */ /* 0x000fe80000004800 */
[----:B------:R-:W-:Y:S06]  /*0ae0*/  BAR.SYNC 0x0 ;  /* 0x0000000000007b1d */ /* 0x000fec0000000000 */
[----:B------:R-:W0:Y:S04]  /*0af0*/  LDS R8, [R13.X4] ;  /* 0x000000000d087984 */ /* 0x000e280000004800 */
[----:B------:R-:W1:Y:S04]  /*0b00*/  LDS R20, [R13.X4+0x8] ;  /* 0x000008000d147984 */ /* 0x000e680000004800 */
[----:B------:R-:W3:Y:S04]  /*0b10*/  LDS R22, [R13.X4+0x4] ;  /* 0x000004000d167984 */ /* 0x000ee80000004800 */
[----:B------:R-:W-:Y:S04]  /*0b20*/  LDS R16, [R13.X4+0x1048] ;  /* 0x001048000d107984 */ /* 0x000fe80000004800 */
[----:B------:R-:W-:Y:S04]  /*0b30*/  LDS R14, [R13.X4+0x2080] ;  /* 0x002080000d0e7984 */ /* 0x000fe80000004800 */
[----:B------:R-:W-:Y:S04]  /*0b40*/  LDS R12, [R13.X4+0x2084] ;  /* 0x002084000d0c7984 */ /* 0x000fe80000004800 */
[----:B------:R-:W4:Y:S04]  /*0b50*/  LDS R19, [R13.X4+0xc] ;  /* 0x00000c000d137984 */ /* 0x000f280000004800 */
[----:B------:R-:W0:Y:S04]  /*0b60*/  LDS R18, [R13.X4+0x1040] ;  /* 0x001040000d127984 */ /* 0x000e280000004800 */
[----:B------:R-:W0:Y:S04]  /*0b70*/  LDS R17, [R13.X4+0x1044] ;  /* 0x001044000d117984 */ /* 0x000e280000004800 */
[----:B------:R-:W0:Y:S04]  /*0b80*/  LDS R15, [R13.X4+0x104c] ;  /* 0x00104c000d0f7984 */ /* 0x000e280000004800 */
[----:B------:R-:W0:Y:S04]  /*0b90*/  LDS R7, [R13.X4+0x2088] ;  /* 0x002088000d077984 */ /* 0x000e280000004800 */
[----:B------:R-:W0:Y:S04]  /*0ba0*/  LDS R4, [R13.X4+0x208c] ;  /* 0x00208c000d047984 */ /* 0x000e280000004800 */
[----:B------:R-:W0:Y:S04]  /*0bb0*/  LDS R2, [R13.X4+0x30c0] ;  /* 0x0030c0000d027984 */ /* 0x000e280000004800 */
[----:B------:R-:W0:Y:S04]  /*0bc0*/  LDS R9, [R13.X4+0x30cc] ;  /* 0x0030cc000d097984 */ /* 0x000e280000004800 */
[----:B------:R-:W0:Y:S04]  /*0bd0*/  LDS R6, [R13.X4+0x30c4] ;  /* 0x0030c4000d067984 */ /* 0x000e280000004800 */
[----:B------:R5:W0:Y:S01]  /*0be0*/  LDS R5, [R13.X4+0x30c8] ;  /* 0x0030c8000d057984 */ /* 0x000a220000004800 */
[----:B--2---:R-:W-:-:S02]  /*0bf0*/  HADD2.F32 R21, -RZ, R10.H0_H0 ;  /* 0x2000000aff157230 */ /* 0x004fc40000004100 */
[----:B------:R-:W-:-:S03]  /*0c00*/  HADD2.F32 R23, -RZ, R11.H0_H0 ;  /* 0x2000000bff177230 */ /* 0x000fc60000004100 */
[----:B0-----:R-:W-:Y:S01]  /*0c10*/  FADD R8, R8, R21 ;  /* 0x0000001508087221 */ /* 0x001fe20000000000 */
[----:B------:R-:W-:Y:S01]  /*0c20*/  HADD2.F32 R21, -RZ, R10.H1_H1 ;  /* 0x3000000aff157230 */ /* 0x000fe20000004100 */
[----:B-1----:R-:W-:Y:S01]  /*0c30*/  FADD R10, R20, R23 ;  /* 0x00000017140a7221 */ /* 0x002fe20000000000 */
[----:B------:R-:W-:-:S03]  /*0c40*/  HADD2.F32 R30, -RZ, R11.H1_H1 ;  /* 0x3000000bff1e7230 */ /* 0x000fc60000004100 */
[----:B---3--:R-:W-:Y:S02]  /*0c50*/  FADD R11, R22, R21 ;  /* 0x00000015160b7221 */ /* 0x008fe40000000000 */
[----:B----4-:R-:W-:-:S03]  /*0c60*/  FADD R19, R19, R30 ;  /* 0x0000001e13137221 */ /* 0x010fc60000000000 */
[----:B------:R-:W-:Y:S01]  /*0c70*/  F2FP.F16.F32.PACK_AB R8, R11, R8 ;  /* 0x000000080b08723e */ /* 0x000fe200000000ff */
[--C-:B-----5:R-:W-:Y:S02]  /*0c80*/  HADD2.F32 R13, -RZ, R27.reuse.H0_H0 ;  /* 0x2000001bff0d7230 */ /* 0x120fe40000004100 */
[--C-:B------:R-:W-:Y:S02]  /*0c90*/  HADD2.F32 R33, -RZ, R26.reuse.H0_H0 ;  /* 0x2000001aff217230 */ /* 0x100fe40000004100 */
[----:B------:R-:W-:Y:S02]  /*0ca0*/  HADD2.F32 R26, -RZ, R26.H1_H1 ;  /* 0x3000001aff1a7230 */ /* 0x000fe40000004100 */
[--C-:B------:R-:W-:Y:S02]  /*0cb0*/  HADD2.F32 R23, -RZ, R28.reuse.H0_H0 ;  /* 0x2000001cff177230 */ /* 0x100fe40000004100 */
[----:B------:R-:W-:Y:S01]  /*0cc0*/  HADD2.F32 R21, -RZ, R28.H1_H1 ;  /* 0x3000001cff157230 */ /* 0x000fe20000004100 */
[----:B------:R-:W-:Y:S01]  /*0cd0*/  FADD R16, R16, R13 ;  /* 0x0000000d10107221 */ /* 0x000fe20000000000 */
[----:B------:R-:W-:Y:S01]  /*0ce0*/  HADD2.F32 R20, -RZ, R27.H1_H1 ;  /* 0x3000001bff147230 */ /* 0x000fe20000004100 */
[----:B------:R-:W-:Y:S01]  /*0cf0*/  FADD R14, R14, R23 ;  /* 0x000000170e0e7221 */ /* 0x000fe20000000000 */
[--C-:B------:R-:W-:Y:S01]  /*0d00*/  HADD2.F32 R22, -RZ, R29.reuse.H0_H0 ;  /* 0x2000001dff167230 */ /* 0x100fe20000004100 */
[----:B------:R-:W-:Y:S01]  /*0d10*/  FADD R13, R12, R21 ;  /* 0x000000150c0d7221 */ /* 0x000fe20000000000 */
[----:B------:R-:W-:Y:S01]  /*0d20*/  HADD2.F32 R29, -RZ, R29.H1_H1 ;  /* 0x3000001dff1d7230 */ /* 0x000fe20000004100 */
[----:B------:R-:W-:Y:S01]  /*0d30*/  FADD R18, R18, R33 ;  /* 0x0000002112127221 */ /* 0x000fe20000000000 */
[----:B------:R-:W-:Y:S01]  /*0d40*/  FADD R17, R17, R26 ;  /* 0x0000001a11117221 */ /* 0x000fe20000000000 */
[----:B------:R-:W-:Y:S01]  /*0d50*/  FADD R15, R15, R20 ;  /* 0x000000140f0f7221 */ /* 0x000fe20000000000 */
[----:B------:R-:W-:-:S02]  /*0d60*/  HADD2.F32 R23, -RZ, R24.H0_H0 ;  /* 0x20000018ff177230 */ /* 0x000fc40000004100 */
[--C-:B------:R-:W-:Y:S01]  /*0d70*/  HADD2.F32 R12, -RZ, R25.reuse.H1_H1 ;  /* 0x30000019ff0c7230 */ /* 0x100fe20000004100 */
[----:B------:R-:W-:Y:S01]  /*0d80*/  FADD R7, R7, R22 ;  /* 0x0000001607077221 */ /* 0x000fe20000000000 */
[----:B------:R-:W-:Y:S01]  /*0d90*/  HADD2.F32 R21, -RZ, R24.H1_H1 ;  /* 0x30000018ff157230 */ /* 0x000fe20000004100 */
[----:B------:R-:W-:Y:S01]  /*0da0*/  FADD R4, R4, R29 ;  /* 0x0000001d04047221 */ /* 0x000fe20000000000 */
[----:B------:R-:W-:Y:S01]  /*0db0*/  HADD2.F32 R20, -RZ, R25.H0_H0 ;  /* 0x20000019ff147230 */ /* 0x000fe20000004100 */
[----:B------:R-:W-:Y:S01]  /*0dc0*/  FADD R2, R2, R23 ;  /* 0x0000001702027221 */ /* 0x000fe20000000000 */
[----:B------:R-:W-:Y:S01]  /*0dd0*/  FADD R23, R9, R12 ;  /* 0x0000000c09177221 */ /* 0x000fe20000000000 */
[----:B------:R-:W-:Y:S01]  /*0de0*/  F2FP.F16.F32.PACK_AB R9, R19, R10 ;  /* 0x0000000a1309723e */ /* 0x000fe200000000ff */
[----:B------:R-:W-:Y:S01]  /*0df0*/  IMAD.WIDE R10, R31, R0, c[0x0][0x180] ;  /* 0x000060001f0a7625 */ /* 0x000fe200078e0200 */
[----:B------:R-:W-:Y:S01]  /*0e00*/  F2FP.F16.F32.PACK_AB R18, R17, R18 ;  /* 0x000000121112723e */ /* 0x000fe200000000ff */
[----:B------:R-:W-:Y:S01]  /*0e10*/  FADD R21, R6, R21 ;  /* 0x0000001506157221 */ /* 0x000fe20000000000 */
[----:B------:R-:W-:Y:S01]  /*0e20*/  F2FP.F16.F32.PACK_AB R19, R15, R16 ;  /* 0x000000100f13723e */ /* 0x000fe200000000ff */
[----:B------:R-:W-:Y:S01]  /*0e30*/  FADD R20, R5, R20 ;  /* 0x0000001405147221 */ /* 0x000fe20000000000 */
[----:B------:R-:W-:Y:S01]  /*0e40*/  IMAD.WIDE R16, R34, R0, c[0x0][0x180] ;  /* 0x0000600022107625 */ /* 0x000fe200078e0200 */
[----:B------:R-:W-:-:S02]  /*0e50*/  F2FP.F16.F32.PACK_AB R7, R4, R7 ;  /* 0x000000070407723e */ /* 0x000fc400000000ff */
[----:B------:R-:W-:Y:S01]  /*0e60*/  F2FP.F16.F32.PACK_AB R6, R13, R14 ;  /* 0x0000000e0d06723e */ /* 0x000fe200000000ff */
[----:B------:R-:W-:Y:S01]  /*0e70*/  IMAD.WIDE R4, R3, R0, c[0x0][0x180] ;  /* 0x0000600003047625 */ /* 0x000fe200078e0200 */
[----:B------:R0:W-:Y:S01]  /*0e80*/  @P1 STG.E.64 [R10.64], R8 ;  /* 0x000000080a001986 */ /* 0x0001e2000c101b04 */
[----:B------:R-:W-:-:S03]  /*0e90*/  F2FP.F16.F32.PACK_AB R22, R21, R2 ;  /* 0x000000021516723e */ /* 0x000fc600000000ff */
[----:B------:R0:W-:Y:S01]  /*0ea0*/  @P2 STG.E.64 [R16.64], R18 ;  /* 0x0000001210002986 */ /* 0x0001e2000c101b04 */
[----:B------:R-:W-:-:S03]  /*0eb0*/  F2FP.F16.F32.PACK_AB R23, R23, R20 ;  /* 0x000000141717723e */ /* 0x000fc600000000ff */
[----:B------:R0:W-:Y:S01]  /*0ec0*/  @P3 STG.E.64 [R4.64], R6 ;  /* 0x0000000604003986 */ /* 0x0001e2000c101b04 */
[----:B------:R-:W-:Y:S01]  /*0ed0*/  IMAD.WIDE R2, R35, R0, c[0x0][0x180] ;  /* 0x0000600023027625 */ /* 0x000fe200078e0200 */
[----:B------:R-:W-:Y:S06]  /*0ee0*/  @!P0 EXIT ;  /* 0x000000000000894d */ /* 0x000fec0003800000 */
[----:B------:R-:W-:Y:S01]  /*0ef0*/  STG.E.64 [R2.64], R22 ;  /* 0x0000001602007986 */ /* 0x000fe2000c101b04 */
[----:B------:R-:W-:Y:S05]  /*0f00*/  EXIT ;  /* 0x000000000000794d */ /* 0x000fea0003800000 */
.L_x_0:
[----:B------:R-:W-:-:S00]  /*0f10*/  BRA `(.L_x_0) ;  /* 0xfffffff000007947 */ /* 0x000fc0000383ffff */
[----:B------:R-:W-:-:S00]  /*0f20*/  NOP ;  /* 0x0000000000007918 */ /* 0x000fc00000000000 */
        /* <DEDUP_REMOVED lines=13> */
.L_x_1:


//--------------------- .nv.shared.triton__0d1d2d3d4d5de6 --------------------------
	.section	.nv.shared.triton__0d1d2d3d4d5de6,"aw",@nobits
	.align	16
